//
// Generated by NVIDIA NVVM Compiler
//
// Compiler Build ID: CL-36424714
// Cuda compilation tools, release 13.0, V13.0.88
// Based on NVVM 20.0.0
//

.version 9.0
.target sm_100
.address_size 64

	// .globl	_Z17mirror_boundariesPdii
// _ZZ8simulatePdS_S_diidddddddE7E_Block has been demoted
// _ZZ8simulatePdS_S_diidddddddE7R_Block has been demoted

.visible .entry _Z17mirror_boundariesPdii(
	.param .u64 .ptr .align 1 _Z17mirror_boundariesPdii_param_0,
	.param .u32 _Z17mirror_boundariesPdii_param_1,
	.param .u32 _Z17mirror_boundariesPdii_param_2
)
{
	.reg .pred 	%p<3>;
	.reg .b32 	%r<20>;
	.reg .b64 	%rd<15>;
	.reg .b64 	%fd<5>;

	ld.param.u64 	%rd2, [_Z17mirror_boundariesPdii_param_0];
	ld.param.u32 	%r3, [_Z17mirror_boundariesPdii_param_1];
	ld.param.u32 	%r4, [_Z17mirror_boundariesPdii_param_2];
	cvta.to.global.u64 	%rd1, %rd2;
	mov.u32 	%r5, %ctaid.y;
	mov.u32 	%r6, %ntid.y;
	mov.u32 	%r7, %tid.y;
	mad.lo.s32 	%r1, %r5, %r6, %r7;
	mov.u32 	%r8, %ctaid.x;
	mov.u32 	%r9, %ntid.x;
	mov.u32 	%r10, %tid.x;
	mad.lo.s32 	%r2, %r8, %r9, %r10;
	setp.ne.s32 	%p1, %r2, 0;
	@%p1 bra 	$L__BB0_2;
	add.s32 	%r11, %r3, 2;
	mad.lo.s32 	%r12, %r11, %r1, %r11;
	mul.wide.s32 	%rd3, %r12, 8;
	add.s64 	%rd4, %rd1, %rd3;
	ld.global.f64 	%fd1, [%rd4+16];
	st.global.f64 	[%rd4], %fd1;
	mul.wide.s32 	%rd5, %r3, 8;
	add.s64 	%rd6, %rd4, %rd5;
	ld.global.f64 	%fd2, [%rd6+-8];
	st.global.f64 	[%rd6+8], %fd2;
$L__BB0_2:
	setp.ne.s32 	%p2, %r1, 0;
	@%p2 bra 	$L__BB0_4;
	add.s32 	%r13, %r2, 1;
	add.s32 	%r14, %r3, 2;
	shl.b32 	%r15, %r14, 1;
	add.s32 	%r16, %r15, %r13;
	mul.wide.s32 	%rd7, %r16, 8;
	add.s64 	%rd8, %rd1, %rd7;
	ld.global.f64 	%fd3, [%rd8];
	mul.wide.s32 	%rd9, %r2, 8;
	add.s64 	%rd10, %rd1, %rd9;
	st.global.f64 	[%rd10+8], %fd3;
	add.s32 	%r17, %r4, -1;
	mad.lo.s32 	%r18, %r17, %r14, %r13;
	mul.wide.s32 	%rd11, %r18, 8;
	add.s64 	%rd12, %rd1, %rd11;
	ld.global.f64 	%fd4, [%rd12];
	add.s32 	%r19, %r18, %r15;
	mul.wide.s32 	%rd13, %r19, 8;
	add.s64 	%rd14, %rd1, %rd13;
	st.global.f64 	[%rd14], %fd4;
$L__BB0_4:
	ret;

}
	// .globl	_Z8simulatePdS_S_diiddddddd
.visible .entry _Z8simulatePdS_S_diiddddddd(
	.param .u64 .ptr .align 1 _Z8simulatePdS_S_diiddddddd_param_0,
	.param .u64 .ptr .align 1 _Z8simulatePdS_S_diiddddddd_param_1,
	.param .u64 .ptr .align 1 _Z8simulatePdS_S_diiddddddd_param_2,
	.param .f64 _Z8simulatePdS_S_diiddddddd_param_3,
	.param .u32 _Z8simulatePdS_S_diiddddddd_param_4,
	.param .u32 _Z8simulatePdS_S_diiddddddd_param_5,
	.param .f64 _Z8simulatePdS_S_diiddddddd_param_6,
	.param .f64 _Z8simulatePdS_S_diiddddddd_param_7,
	.param .f64 _Z8simulatePdS_S_diiddddddd_param_8,
	.param .f64 _Z8simulatePdS_S_diiddddddd_param_9,
	.param .f64 _Z8simulatePdS_S_diiddddddd_param_10,
	.param .f64 _Z8simulatePdS_S_diiddddddd_param_11,
	.param .f64 _Z8simulatePdS_S_diiddddddd_param_12
)
{
	.reg .pred 	%p<4>;
	.reg .b32 	%r<22>;
	.reg .b64 	%rd<8>;
	.reg .b64 	%fd<33>;
	// demoted variable
	.shared .align 8 .b8 _ZZ8simulatePdS_S_diidddddddE7E_Block[8192];
	// demoted variable
	.shared .align 8 .b8 _ZZ8simulatePdS_S_diidddddddE7R_Block[8192];
	ld.param.u64 	%rd3, [_Z8simulatePdS_S_diiddddddd_param_0];
	ld.param.u64 	%rd4, [_Z8simulatePdS_S_diiddddddd_param_2];
	ld.param.u32 	%r3, [_Z8simulatePdS_S_diiddddddd_param_4];
	ld.param.u32 	%r4, [_Z8simulatePdS_S_diiddddddd_param_5];
	ld.param.f64 	%fd2, [_Z8simulatePdS_S_diiddddddd_param_7];
	ld.param.f64 	%fd3, [_Z8simulatePdS_S_diiddddddd_param_8];
	ld.param.f64 	%fd4, [_Z8simulatePdS_S_diiddddddd_param_9];
	ld.param.f64 	%fd5, [_Z8simulatePdS_S_diiddddddd_param_10];
	ld.param.f64 	%fd6, [_Z8simulatePdS_S_diiddddddd_param_11];
	ld.param.f64 	%fd7, [_Z8simulatePdS_S_diiddddddd_param_12];
	cvta.to.global.u64 	%rd5, %rd4;
	cvta.to.global.u64 	%rd6, %rd3;
	mov.u32 	%r5, %tid.y;
	mov.u32 	%r6, %tid.x;
	mov.u32 	%r7, %ctaid.y;
	mov.u32 	%r8, %ntid.y;
	mad.lo.s32 	%r9, %r7, %r8, %r5;
	mov.u32 	%r10, %ctaid.x;
	mov.u32 	%r11, %ntid.x;
	mad.lo.s32 	%r12, %r10, %r11, %r6;
	add.s32 	%r13, %r3, 2;
	mad.lo.s32 	%r14, %r13, %r9, %r13;
	add.s32 	%r15, %r12, %r14;
	add.s32 	%r16, %r15, 1;
	mul.wide.s32 	%rd7, %r16, 8;
	add.s64 	%rd1, %rd6, %rd7;
	ld.global.f64 	%fd8, [%rd1];
	shl.b32 	%r17, %r5, 5;
	add.s32 	%r18, %r17, %r6;
	shl.b32 	%r19, %r18, 3;
	mov.u32 	%r20, _ZZ8simulatePdS_S_diidddddddE7E_Block;
	add.s32 	%r1, %r20, %r19;
	st.shared.f64 	[%r1], %fd8;
	add.s64 	%rd2, %rd5, %rd7;
	ld.global.f64 	%fd9, [%rd2];
	mov.u32 	%r21, _ZZ8simulatePdS_S_diidddddddE7R_Block;
	add.s32 	%r2, %r21, %r19;
	st.shared.f64 	[%r2], %fd9;
	setp.ge.s32 	%p1, %r9, %r4;
	setp.ge.s32 	%p2, %r12, %r3;
	or.pred  	%p3, %p2, %p1;
	@%p3 bra 	$L__BB1_2;
	ld.param.f64 	%fd32, [_Z8simulatePdS_S_diiddddddd_param_6];
	bar.sync 	0;
	ld.shared.f64 	%fd10, [%r1];
	mul.f64 	%fd11, %fd32, %fd10;
	sub.f64 	%fd12, %fd10, %fd3;
	mul.f64 	%fd13, %fd11, %fd12;
	add.f64 	%fd14, %fd10, 0dBFF0000000000000;
	mul.f64 	%fd15, %fd14, %fd13;
	ld.shared.f64 	%fd16, [%r2];
	fma.rn.f64 	%fd17, %fd10, %fd16, %fd15;
	mul.f64 	%fd18, %fd2, %fd17;
	sub.f64 	%fd19, %fd10, %fd18;
	st.shared.f64 	[%r1], %fd19;
	st.global.f64 	[%rd1], %fd19;
	mul.f64 	%fd20, %fd5, %fd16;
	add.f64 	%fd21, %fd6, %fd19;
	div.rn.f64 	%fd22, %fd20, %fd21;
	add.f64 	%fd23, %fd4, %fd22;
	mul.f64 	%fd24, %fd2, %fd23;
	neg.f64 	%fd25, %fd16;
	mul.f64 	%fd26, %fd32, %fd19;
	sub.f64 	%fd27, %fd19, %fd7;
	add.f64 	%fd28, %fd27, 0dBFF0000000000000;
	mul.f64 	%fd29, %fd26, %fd28;
	sub.f64 	%fd30, %fd25, %fd29;
	fma.rn.f64 	%fd31, %fd30, %fd24, %fd16;
	st.global.f64 	[%rd2], %fd31;
$L__BB1_2:
	ret;

}


// ===== COMPILED SASS (sm_100) =====

	.target	sm_100

	.elftype	@"ET_EXEC"


//--------------------- .note.nv.tkinfo           --------------------------
	.section	.note.nv.tkinfo,"",@"SHT_NOTE"
	.sectionflags	@"SHF_NOTE_NV_TKINFO"
	.tkinfo
        /*0018*/ 	.word	0x00000002
        /*0030*/ 	.string	""
        /*0030*/ 	.string	"ptxas"
        /*0030*/ 	.string	"Cuda compilation tools, release 13.0, V13.0.88"
        /*0030*/ 	.string	"Build cuda_13.0.r13.0/compiler.36424714_0"
        /*0030*/ 	.string	"-arch sm_100 -m 64 "



//--------------------- .note.nv.cuinfo           --------------------------
	.section	.note.nv.cuinfo,"",@"SHT_NOTE"
	.sectionflags	@"SHF_NOTE_NV_CUINFO"
        /*0018*/ 	.short	0x0002
        /*001a*/ 	.short	0x0064
        /*001c*/ 	.short	0x0082
	.zero		2


//--------------------- .nv.info                  --------------------------
	.section	.nv.info,"",@"SHT_CUDA_INFO"
	.align	4


	//----- nvinfo : EIATTR_REGCOUNT
	.align		4
        /*0000*/ 	.byte	0x04, 0x2f
        /*0002*/ 	.short	(.L_1 - .L_0)
	.align		4
.L_0:
        /*0004*/ 	.word	index@(_Z17mirror_boundariesPdii)
        /*0008*/ 	.word	0x00000010


	//----- nvinfo : EIATTR_FRAME_SIZE
	.align		4
.L_1:
        /*000c*/ 	.byte	0x04, 0x11
        /*000e*/ 	.short	(.L_3 - .L_2)
	.align		4
.L_2:
        /*0010*/ 	.word	index@(_Z17mirror_boundariesPdii)
        /*0014*/ 	.word	0x00000000


	//----- nvinfo : EIATTR_REGCOUNT
	.align		4
.L_3:
        /*0018*/ 	.byte	0x04, 0x2f
        /*001a*/ 	.short	(.L_5 - .L_4)
	.align		4
.L_4:
        /*001c*/ 	.word	index@(_Z8simulatePdS_S_diiddddddd)
        /*0020*/ 	.word	0x0000001d


	//----- nvinfo : EIATTR_FRAME_SIZE
	.align		4
.L_5:
        /*0024*/ 	.byte	0x04, 0x11
        /*0026*/ 	.short	(.L_7 - .L_6)
	.align		4
.L_6:
        /*0028*/ 	.word	index@($__internal_0_$__cuda_sm20_div_rn_f64_full)
        /*002c*/ 	.word	0x00000000


	//----- nvinfo : EIATTR_FRAME_SIZE
	.align		4
.L_7:
        /*0030*/ 	.byte	0x04, 0x11
        /*0032*/ 	.short	(.L_9 - .L_8)
	.align		4
.L_8:
        /*0034*/ 	.word	index@(_Z8simulatePdS_S_diiddddddd)
        /*0038*/ 	.word	0x00000000


	//----- nvinfo : EIATTR_MIN_STACK_SIZE
	.align		4
.L_9:
        /*003c*/ 	.byte	0x04, 0x12
        /*003e*/ 	.short	(.L_11 - .L_10)
	.align		4
.L_10:
        /*0040*/ 	.word	index@(_Z8simulatePdS_S_diiddddddd)
        /*0044*/ 	.word	0x00000000


	//----- nvinfo : EIATTR_MIN_STACK_SIZE
	.align		4
.L_11:
        /*0048*/ 	.byte	0x04, 0x12
        /*004a*/ 	.short	(.L_13 - .L_12)
	.align		4
.L_12:
        /*004c*/ 	.word	index@(_Z17mirror_boundariesPdii)
        /*0050*/ 	.word	0x00000000
.L_13:


//--------------------- .nv.compat                --------------------------
	.section	.nv.compat,"",@"SHT_CUDA_COMPAT_INFO"
	.align	4
        /*0000*/ 	.byte	0x02, 0x09, 0x00, 0x00, 0x02, 0x02, 0x01, 0x00, 0x02, 0x05, 0x05, 0x00, 0x03, 0x07, 0x01, 0x01
        /*0010*/ 	.byte	0x02, 0x03, 0x00, 0x00, 0x02, 0x06, 0x01, 0x00, 0x04, 0x0b, 0x08, 0x00, 0x01, 0x00, 0x00, 0x00
        /*0020*/ 	.byte	0x00, 0x00, 0x00, 0x00


//--------------------- .nv.info._Z8simulatePdS_S_diiddddddd --------------------------
	.section	.nv.info._Z8simulatePdS_S_diiddddddd,"",@"SHT_CUDA_INFO"
	.sectionflags	@""
	.align	4


	//----- nvinfo : EIATTR_CUDA_API_VERSION
	.align		4
        /*0000*/ 	.byte	0x04, 0x37
        /*0002*/ 	.short	(.L_15 - .L_14)
.L_14:
        /*0004*/ 	.word	0x00000082


	//----- nvinfo : EIATTR_KPARAM_INFO
	.align		4
.L_15:
        /*0008*/ 	.byte	0x04, 0x17
        /*000a*/ 	.short	(.L_17 - .L_16)
.L_16:
        /*000c*/ 	.word	0x00000000
        /*0010*/ 	.short	0x000c
        /*0012*/ 	.short	0x0058
        /*0014*/ 	.byte	0x00, 0xf0, 0x21, 0x00


	//----- nvinfo : EIATTR_KPARAM_INFO
	.align		4
.L_17:
        /*0018*/ 	.byte	0x04, 0x17
        /*001a*/ 	.short	(.L_19 - .L_18)
.L_18:
        /*001c*/ 	.word	0x00000000
        /*0020*/ 	.short	0x000b
        /*0022*/ 	.short	0x0050
        /*0024*/ 	.byte	0x00, 0xf0, 0x21, 0x00


	//----- nvinfo : EIATTR_KPARAM_INFO
	.align		4
.L_19:
        /*0028*/ 	.byte	0x04, 0x17
        /*002a*/ 	.short	(.L_21 - .L_20)
.L_20:
        /*002c*/ 	.word	0x00000000
        /*0030*/ 	.short	0x000a
        /*0032*/ 	.short	0x0048
        /*0034*/ 	.byte	0x00, 0xf0, 0x21, 0x00


	//----- nvinfo : EIATTR_KPARAM_INFO
	.align		4
.L_21:
        /*0038*/ 	.byte	0x04, 0x17
        /*003a*/ 	.short	(.L_23 - .L_22)
.L_22:
        /*003c*/ 	.word	0x00000000
        /*0040*/ 	.short	0x0009
        /*0042*/ 	.short	0x0040
        /*0044*/ 	.byte	0x00, 0xf0, 0x21, 0x00


	//----- nvinfo : EIATTR_KPARAM_INFO
	.align		4
.L_23:
        /*0048*/ 	.byte	0x04, 0x17
        /*004a*/ 	.short	(.L_25 - .L_24)
.L_24:
        /*004c*/ 	.word	0x00000000
        /*0050*/ 	.short	0x0008
        /*0052*/ 	.short	0x0038
        /*0054*/ 	.byte	0x00, 0xf0, 0x21, 0x00


	//----- nvinfo : EIATTR_KPARAM_INFO
	.align		4
.L_25:
        /*0058*/ 	.byte	0x04, 0x17
        /*005a*/ 	.short	(.L_27 - .L_26)
.L_26:
        /*005c*/ 	.word	0x00000000
        /*0060*/ 	.short	0x0007
        /*0062*/ 	.short	0x0030
        /*0064*/ 	.byte	0x00, 0xf0, 0x21, 0x00


	//----- nvinfo : EIATTR_KPARAM_INFO
	.align		4
.L_27:
        /*0068*/ 	.byte	0x04, 0x17
        /*006a*/ 	.short	(.L_29 - .L_28)
.L_28:
        /*006c*/ 	.word	0x00000000
        /*0070*/ 	.short	0x0006
        /*0072*/ 	.short	0x0028
        /*0074*/ 	.byte	0x00, 0xf0, 0x21, 0x00


	//----- nvinfo : EIATTR_KPARAM_INFO
	.align		4
.L_29:
        /*0078*/ 	.byte	0x04, 0x17
        /*007a*/ 	.short	(.L_31 - .L_30)
.L_30:
        /*007c*/ 	.word	0x00000000
        /*0080*/ 	.short	0x0005
        /*0082*/ 	.short	0x0024
        /*0084*/ 	.byte	0x00, 0xf0, 0x11, 0x00


	//----- nvinfo : EIATTR_KPARAM_INFO
	.align		4
.L_31:
        /*0088*/ 	.byte	0x04, 0x17
        /*008a*/ 	.short	(.L_33 - .L_32)
.L_32:
        /*008c*/ 	.word	0x00000000
        /*0090*/ 	.short	0x0004
        /*0092*/ 	.short	0x0020
        /*0094*/ 	.byte	0x00, 0xf0, 0x11, 0x00


	//----- nvinfo : EIATTR_KPARAM_INFO
	.align		4
.L_33:
        /*0098*/ 	.byte	0x04, 0x17
        /*009a*/ 	.short	(.L_35 - .L_34)
.L_34:
        /*009c*/ 	.word	0x00000000
        /*00a0*/ 	.short	0x0003
        /*00a2*/ 	.short	0x0018
        /*00a4*/ 	.byte	0x00, 0xf0, 0x21, 0x00


	//----- nvinfo : EIATTR_KPARAM_INFO
	.align		4
.L_35:
        /*00a8*/ 	.byte	0x04, 0x17
        /*00aa*/ 	.short	(.L_37 - .L_36)
.L_36:
        /*00ac*/ 	.word	0x00000000
        /*00b0*/ 	.short	0x0002
        /*00b2*/ 	.short	0x0010
        /*00b4*/ 	.byte	0x00, 0xf5, 0x21, 0x00


	//----- nvinfo : EIATTR_KPARAM_INFO
	.align		4
.L_37:
        /*00b8*/ 	.byte	0x04, 0x17
        /*00ba*/ 	.short	(.L_39 - .L_38)
.L_38:
        /*00bc*/ 	.word	0x00000000
        /*00c0*/ 	.short	0x0001
        /*00c2*/ 	.short	0x0008
        /*00c4*/ 	.byte	0x00, 0xf5, 0x21, 0x00


	//----- nvinfo : EIATTR_KPARAM_INFO
	.align		4
.L_39:
        /*00c8*/ 	.byte	0x04, 0x17
        /*00ca*/ 	.short	(.L_41 - .L_40)
.L_40:
        /*00cc*/ 	.word	0x00000000
        /*00d0*/ 	.short	0x0000
        /*00d2*/ 	.short	0x0000
        /*00d4*/ 	.byte	0x00, 0xf5, 0x21, 0x00


	//----- nvinfo : EIATTR_SPARSE_MMA_MASK
	.align		4
.L_41:
        /*00d8*/ 	.byte	0x03, 0x50
        /*00da*/ 	.short	0x0000


	//----- nvinfo : EIATTR_MAXREG_COUNT
	.align		4
        /*00dc*/ 	.byte	0x03, 0x1b
        /*00de*/ 	.short	0x00ff


	//----- nvinfo : EIATTR_NUM_BARRIERS
	.align		4
        /*00e0*/ 	.byte	0x02, 0x4c
        /*00e2*/ 	.byte	0x01
	.zero		1


	//----- nvinfo : EIATTR_MERCURY_ISA_VERSION
	.align		4
        /*00e4*/ 	.byte	0x03, 0x5f
        /*00e6*/ 	.short	0x0101


	//----- nvinfo : EIATTR_VRC_CTA_INIT_COUNT
	.align		4
        /*00e8*/ 	.byte	0x02, 0x4a
	.zero		1
	.zero		1


	//----- nvinfo : EIATTR_EXIT_INSTR_OFFSETS
	.align		4
        /*00ec*/ 	.byte	0x04, 0x1c
        /*00ee*/ 	.short	(.L_43 - .L_42)


	//   ....[0]....
.L_42:
        /*00f0*/ 	.word	0x00000200


	//   ....[1]....
        /*00f4*/ 	.word	0x00000530


	//----- nvinfo : EIATTR_CRS_STACK_SIZE
	.align		4
.L_43:
        /*00f8*/ 	.byte	0x04, 0x1e
        /*00fa*/ 	.short	(.L_45 - .L_44)
.L_44:
        /*00fc*/ 	.word	0x00000000


	//----- nvinfo : EIATTR_CBANK_PARAM_SIZE
	.align		4
.L_45:
        /*0100*/ 	.byte	0x03, 0x19
        /*0102*/ 	.short	0x0060


	//----- nvinfo : EIATTR_PARAM_CBANK
	.align		4
        /*0104*/ 	.byte	0x04, 0x0a
        /*0106*/ 	.short	(.L_47 - .L_46)
	.align		4
.L_46:
        /*0108*/ 	.word	index@(.nv.constant0._Z8simulatePdS_S_diiddddddd)
        /*010c*/ 	.short	0x0380
        /*010e*/ 	.short	0x0060


	//----- nvinfo : EIATTR_SW_WAR
	.align		4
.L_47:
        /*0110*/ 	.byte	0x04, 0x36
        /*0112*/ 	.short	(.L_49 - .L_48)
.L_48:
        /*0114*/ 	.word	0x00000008
.L_49:


//--------------------- .nv.info._Z17mirror_boundariesPdii --------------------------
	.section	.nv.info._Z17mirror_boundariesPdii,"",@"SHT_CUDA_INFO"
	.sectionflags	@""
	.align	4


	//----- nvinfo : EIATTR_CUDA_API_VERSION
	.align		4
        /*0000*/ 	.byte	0x04, 0x37
        /*0002*/ 	.short	(.L_51 - .L_50)
.L_50:
        /*0004*/ 	.word	0x00000082


	//----- nvinfo : EIATTR_KPARAM_INFO
	.align		4
.L_51:
        /*0008*/ 	.byte	0x04, 0x17
        /*000a*/ 	.short	(.L_53 - .L_52)
.L_52:
        /*000c*/ 	.word	0x00000000
        /*0010*/ 	.short	0x0002
        /*0012*/ 	.short	0x000c
        /*0014*/ 	.byte	0x00, 0xf0, 0x11, 0x00


	//----- nvinfo : EIATTR_KPARAM_INFO
	.align		4
.L_53:
        /*0018*/ 	.byte	0x04, 0x17
        /*001a*/ 	.short	(.L_55 - .L_54)
.L_54:
        /*001c*/ 	.word	0x00000000
        /*0020*/ 	.short	0x0001
        /*0022*/ 	.short	0x0008
        /*0024*/ 	.byte	0x00, 0xf0, 0x11, 0x00


	//----- nvinfo : EIATTR_KPARAM_INFO
	.align		4
.L_55:
        /*0028*/ 	.byte	0x04, 0x17
        /*002a*/ 	.short	(.L_57 - .L_56)
.L_56:
        /*002c*/ 	.word	0x00000000
        /*0030*/ 	.short	0x0000
        /*0032*/ 	.short	0x0000
        /*0034*/ 	.byte	0x00, 0xf5, 0x21, 0x00


	//----- nvinfo : EIATTR_SPARSE_MMA_MASK
	.align		4
.L_57:
        /*0038*/ 	.byte	0x03, 0x50
        /*003a*/ 	.short	0x0000


	//----- nvinfo : EIATTR_MAXREG_COUNT
	.align		4
        /*003c*/ 	.byte	0x03, 0x1b
        /*003e*/ 	.short	0x00ff


	//----- nvinfo : EIATTR_MERCURY_ISA_VERSION
	.align		4
        /*0040*/ 	.byte	0x03, 0x5f
        /*0042*/ 	.short	0x0101


	//----- nvinfo : EIATTR_VRC_CTA_INIT_COUNT
	.align		4
        /*0044*/ 	.byte	0x02, 0x4a
	.zero		1
	.zero		1


	//----- nvinfo : EIATTR_EXIT_INSTR_OFFSETS
	.align		4
        /*0048*/ 	.byte	0x04, 0x1c
        /*004a*/ 	.short	(.L_59 - .L_58)


	//   ....[0]....
.L_58:
        /*004c*/ 	.word	0x00000190


	//   ....[1]....
        /*0050*/ 	.word	0x00000290


	//----- nvinfo : EIATTR_CRS_STACK_SIZE
	.align		4
.L_59:
        /*0054*/ 	.byte	0x04, 0x1e
        /*0056*/ 	.short	(.L_61 - .L_60)
.L_60:
        /*0058*/ 	.word	0x00000000


	//----- nvinfo : EIATTR_CBANK_PARAM_SIZE
	.align		4
.L_61:
        /*005c*/ 	.byte	0x03, 0x19
        /*005e*/ 	.short	0x0010


	//----- nvinfo : EIATTR_PARAM_CBANK
	.align		4
        /*0060*/ 	.byte	0x04, 0x0a
        /*0062*/ 	.short	(.L_63 - .L_62)
	.align		4
.L_62:
        /*0064*/ 	.word	index@(.nv.constant0._Z17mirror_boundariesPdii)
        /*0068*/ 	.short	0x0380
        /*006a*/ 	.short	0x0010


	//----- nvinfo : EIATTR_SW_WAR
	.align		4
.L_63:
        /*006c*/ 	.byte	0x04, 0x36
        /*006e*/ 	.short	(.L_65 - .L_64)
.L_64:
        /*0070*/ 	.word	0x00000008
.L_65:


//--------------------- .nv.callgraph             --------------------------
	.section	.nv.callgraph,"",@"SHT_CUDA_CALLGRAPH"
	.align	4
	.sectionentsize	8
	.align		4
        /*0000*/ 	.word	0x00000000
	.align		4
        /*0004*/ 	.word	0xffffffff
	.align		4
        /*0008*/ 	.word	0x00000000
	.align		4
        /*000c*/ 	.word	0xfffffffe
	.align		4
        /*0010*/ 	.word	0x00000000
	.align		4
        /*0014*/ 	.word	0xfffffffd
	.align		4
        /*0018*/ 	.word	0x00000000
	.align		4
        /*001c*/ 	.word	0xfffffffc


//--------------------- .text._Z8simulatePdS_S_diiddddddd --------------------------
	.section	.text._Z8simulatePdS_S_diiddddddd,"ax",@progbits
	.align	128
        .global         _Z8simulatePdS_S_diiddddddd
        .type           _Z8simulatePdS_S_diiddddddd,@function
        .size           _Z8simulatePdS_S_diiddddddd,(.L_x_11 - _Z8simulatePdS_S_diiddddddd)
        .other          _Z8simulatePdS_S_diiddddddd,@"STO_CUDA_ENTRY STV_DEFAULT"
_Z8simulatePdS_S_diiddddddd:
.text._Z8simulatePdS_S_diiddddddd:
[----:B------:R-:W-:Y:S01]  /*0000*/  LDC R1, c[0x0][0x37c] ;  /* 0x0000df00ff017b82 */ /* 0x000fe20000000800 */
[----:B------:R-:W0:Y:S07]  /*0010*/  S2R R12, SR_TID.Y ;  /* 0x00000000000c7919 */ /* 0x000e2e0000002200 */
[----:B------:R-:W0:Y:S01]  /*0020*/  S2UR UR4, SR_CTAID.Y ;  /* 0x00000000000479c3 */ /* 0x000e220000002600 */
[----:B------:R-:W1:Y:S01]  /*0030*/  LDCU.64 UR8, c[0x0][0x358] ;  /* 0x00006b00ff0877ac */ /* 0x000e620008000a00 */
[----:B------:R-:W2:Y:S06]  /*0040*/  S2R R15, SR_TID.X ;  /* 0x00000000000f7919 */ /* 0x000eac0000002100 */
[----:B------:R-:W3:Y:S08]  /*0050*/  LDC.64 R2, c[0x0][0x3a0] ;  /* 0x0000e800ff027b82 */ /* 0x000ef00000000a00 */
[----:B------:R-:W0:Y:S08]  /*0060*/  LDC R7, c[0x0][0x364] ;  /* 0x0000d900ff077b82 */ /* 0x000e300000000800 */
[----:B------:R-:W2:Y:S08]  /*0070*/  S2UR UR5, SR_CTAID.X ;  /* 0x00000000000579c3 */ /* 0x000eb00000002500 */
[----:B------:R-:W2:Y:S01]  /*0080*/  LDC R4, c[0x0][0x360] ;  /* 0x0000d800ff047b82 */ /* 0x000ea20000000800 */
[----:B---3--:R-:W-:-:S07]  /*0090*/  VIADD R5, R2, 0x2 ;  /* 0x0000000202057836 */ /* 0x008fce0000000000 */
[----:B------:R-:W3:Y:S01]  /*00a0*/  LDC.64 R10, c[0x0][0x380] ;  /* 0x0000e000ff0a7b82 */ /* 0x000ee20000000a00 */
[----:B0-----:R-:W-:-:S07]  /*00b0*/  IMAD R0, R7, UR4, R12 ;  /* 0x0000000407007c24 */ /* 0x001fce000f8e020c */
[----:B------:R-:W0:Y:S01]  /*00c0*/  LDC.64 R8, c[0x0][0x390] ;  /* 0x0000e400ff087b82 */ /* 0x000e220000000a00 */
[----:B--2---:R-:W-:Y:S02]  /*00d0*/  IMAD R13, R4, UR5, R15 ;  /* 0x00000005040d7c24 */ /* 0x004fe4000f8e020f */
[----:B------:R-:W-:-:S05]  /*00e0*/  IMAD R4, R0, R5, R5 ;  /* 0x0000000500047224 */ /* 0x000fca00078e0205 */
[----:B------:R-:W-:-:S05]  /*00f0*/  IADD3 R5, PT, PT, R13, 0x1, R4 ;  /* 0x000000010d057810 */ /* 0x000fca0007ffe004 */
[----:B---3--:R-:W-:-:S04]  /*0100*/  IMAD.WIDE R10, R5, 0x8, R10 ;  /* 0x00000008050a7825 */ /* 0x008fc800078e020a */
[----:B0-----:R-:W-:Y:S02]  /*0110*/  IMAD.WIDE R8, R5, 0x8, R8 ;  /* 0x0000000805087825 */ /* 0x001fe400078e0208 */
[----:B-1----:R-:W2:Y:S04]  /*0120*/  LDG.E.64 R4, desc[UR8][R10.64] ;  /* 0x000000080a047981 */ /* 0x002ea8000c1e1b00 */
[----:B------:R-:W3:Y:S01]  /*0130*/  LDG.E.64 R6, desc[UR8][R8.64] ;  /* 0x0000000808067981 */ /* 0x000ee2000c1e1b00 */
[----:B------:R-:W0:Y:S01]  /*0140*/  S2UR UR6, SR_CgaCtaId ;  /* 0x00000000000679c3 */ /* 0x000e220000008800 */
[----:B------:R-:W-:Y:S01]  /*0150*/  UMOV UR4, 0x400 ;  /* 0x0000040000047882 */ /* 0x000fe20000000000 */
[----:B------:R-:W-:Y:S01]  /*0160*/  ISETP.GE.AND P0, PT, R0, R3, PT ;  /* 0x000000030000720c */ /* 0x000fe20003f06270 */
[----:B------:R-:W-:Y:S01]  /*0170*/  UIADD3 UR5, UPT, UPT, UR4, 0x2000, URZ ;  /* 0x0000200004057890 */ /* 0x000fe2000fffe0ff */
[----:B------:R-:W-:-:S02]  /*0180*/  IMAD R0, R12, 0x20, R15 ;  /* 0x000000200c007824 */ /* 0x000fc400078e020f */
[----:B------:R-:W-:Y:S01]  /*0190*/  ISETP.GE.OR P0, PT, R13, R2, P0 ;  /* 0x000000020d00720c */ /* 0x000fe20000706670 */
[----:B0-----:R-:W-:Y:S02]  /*01a0*/  ULEA UR4, UR6, UR4, 0x18 ;  /* 0x0000000406047291 */ /* 0x001fe4000f8ec0ff */
[----:B------:R-:W-:-:S04]  /*01b0*/  ULEA UR5, UR6, UR5, 0x18 ;  /* 0x0000000506057291 */ /* 0x000fc8000f8ec0ff */
[C---:B------:R-:W-:Y:S02]  /*01c0*/  LEA R13, R0.reuse, UR4, 0x3 ;  /* 0x00000004000d7c11 */ /* 0x040fe4000f8e18ff */
[----:B------:R-:W-:-:S03]  /*01d0*/  LEA R19, R0, UR5, 0x3 ;  /* 0x0000000500137c11 */ /* 0x000fc6000f8e18ff */
[----:B--2---:R0:W-:Y:S04]  /*01e0*/  STS.64 [R13], R4 ;  /* 0x000000040d007388 */ /* 0x0041e80000000a00 */
[----:B---3--:R0:W-:Y:S01]  /*01f0*/  STS.64 [R19], R6 ;  /* 0x0000000613007388 */ /* 0x0081e20000000a00 */
[----:B------:R-:W-:Y:S05]  /*0200*/  @P0 EXIT ;  /* 0x000000000000094d */ /* 0x000fea0003800000 */
[----:B------:R-:W-:Y:S06]  /*0210*/  BAR.SYNC.DEFER_BLOCKING 0x0 ;  /* 0x0000000000007b1d */ /* 0x000fec0000010000 */
[----:B------:R-:W1:Y:S01]  /*0220*/  LDCU.64 UR4, c[0x0][0x3a8] ;  /* 0x00007500ff0477ac */ /* 0x000e620008000a00 */
[----:B------:R-:W-:Y:S01]  /*0230*/  BSSY.RECONVERGENT B0, `(.L_x_0) ;  /* 0x0000023000007945 */ /* 0x000fe20003800200 */
[----:B------:R-:W2:Y:S01]  /*0240*/  LDCU.128 UR12, c[0x0][0x3b0] ;  /* 0x00007600ff0c77ac */ /* 0x000ea20008000c00 */
[----:B0-----:R-:W1:Y:S04]  /*0250*/  LDS.64 R4, [R13] ;  /* 0x000000000d047984 */ /* 0x001e680000000a00 */
[----:B------:R-:W0:Y:S01]  /*0260*/  LDS.64 R6, [R19] ;  /* 0x0000000013067984 */ /* 0x000e220000000a00 */
[C---:B-1----:R-:W-:Y:S01]  /*0270*/  DMUL R2, R4.reuse, UR4 ;  /* 0x0000000404027c28 */ /* 0x042fe20008000000 */
[----:B------:R-:W1:Y:S01]  /*0280*/  LDCU.64 UR4, c[0x0][0x3d0] ;  /* 0x00007a00ff0477ac */ /* 0x000e620008000a00 */
[----:B--2---:R-:W-:-:S02]  /*0290*/  DADD R14, R4, -UR14 ;  /* 0x8000000e040e7e29 */ /* 0x004fc40008000000 */
[----:B------:R-:W-:-:S06]  /*02a0*/  DADD R16, R4, -1 ;  /* 0xbff0000004107429 */ /* 0x000fcc0000000000 */
[----:B------:R-:W-:-:S08]  /*02b0*/  DMUL R2, R2, R14 ;  /* 0x0000000e02027228 */ /* 0x000fd00000000000 */
[----:B------:R-:W-:-:S08]  /*02c0*/  DMUL R2, R2, R16 ;  /* 0x0000001002027228 */ /* 0x000fd00000000000 */
[----:B0-----:R-:W-:-:S08]  /*02d0*/  DFMA R2, R4, R6, R2 ;  /* 0x000000060402722b */ /* 0x001fd00000000002 */
[----:B------:R-:W-:Y:S01]  /*02e0*/  DFMA R4, -R2, UR12, R4 ;  /* 0x0000000c02047c2b */ /* 0x000fe20008000104 */
[----:B------:R-:W-:-:S06]  /*02f0*/  IMAD.MOV.U32 R2, RZ, RZ, 0x1 ;  /* 0x00000001ff027424 */ /* 0x000fcc00078e00ff */
[----:B------:R0:W-:Y:S01]  /*0300*/  STG.E.64 desc[UR8][R10.64], R4 ;  /* 0x000000040a007986 */ /* 0x0001e2000c101b08 */
[----:B-1----:R-:W-:Y:S01]  /*0310*/  DADD R14, R4, UR4 ;  /* 0x00000004040e7e29 */ /* 0x002fe20008000000 */
[----:B------:R-:W1:Y:S02]  /*0320*/  LDCU.64 UR4, c[0x0][0x3c8] ;  /* 0x00007900ff0477ac */ /* 0x000e640008000a00 */
[----:B------:R0:W-:Y:S03]  /*0330*/  STS.64 [R13], R4 ;  /* 0x000000040d007388 */ /* 0x0001e60000000a00 */
[----:B------:R-:W2:Y:S02]  /*0340*/  MUFU.RCP64H R3, R15 ;  /* 0x0000000f00037308 */ /* 0x000ea40000001800 */
[----:B--2---:R-:W-:-:S08]  /*0350*/  DFMA R16, -R14, R2, 1 ;  /* 0x3ff000000e10742b */ /* 0x004fd00000000102 */
[----:B------:R-:W-:-:S08]  /*0360*/  DFMA R16, R16, R16, R16 ;  /* 0x000000101010722b */ /* 0x000fd00000000010 */
[----:B------:R-:W-:Y:S02]  /*0370*/  DFMA R2, R2, R16, R2 ;  /* 0x000000100202722b */ /* 0x000fe40000000002 */
[----:B-1----:R-:W-:-:S06]  /*0380*/  DMUL R16, R6, UR4 ;  /* 0x0000000406107c28 */ /* 0x002fcc0008000000 */
[----:B------:R-:W-:-:S04]  /*0390*/  DFMA R18, -R14, R2, 1 ;  /* 0x3ff000000e12742b */ /* 0x000fc80000000102 */
[----:B------:R-:W-:-:S04]  /*03a0*/  FSETP.GEU.AND P1, PT, |R17|, 6.5827683646048100446e-37, PT ;  /* 0x036000001100780b */ /* 0x000fc80003f2e200 */
[----:B------:R-:W-:-:S08]  /*03b0*/  DFMA R2, R2, R18, R2 ;  /* 0x000000120202722b */ /* 0x000fd00000000002 */
[----:B------:R-:W-:-:S08]  /*03c0*/  DMUL R18, R16, R2 ;  /* 0x0000000210127228 */ /* 0x000fd00000000000 */
[----:B------:R-:W-:-:S08]  /*03d0*/  DFMA R20, -R14, R18, R16 ;  /* 0x000000120e14722b */ /* 0x000fd00000000110 */
[----:B------:R-:W-:-:S10]  /*03e0*/  DFMA R2, R2, R20, R18 ;  /* 0x000000140202722b */ /* 0x000fd40000000012 */
[----:B------:R-:W-:-:S05]  /*03f0*/  FFMA R0, RZ, R15, R3 ;  /* 0x0000000fff007223 */ /* 0x000fca0000000003 */
[----:B------:R-:W-:-:S13]  /*0400*/  FSETP.GT.AND P0, PT, |R0|, 1.469367938527859385e-39, PT ;  /* 0x001000000000780b */ /* 0x000fda0003f04200 */
[----:B0-----:R-:W-:Y:S05]  /*0410*/  @P0 BRA P1, `(.L_x_1) ;  /* 0x0000000000100947 */ /* 0x001fea0000800000 */
[----:B------:R-:W-:-:S07]  /*0420*/  MOV R0, 0x440 ;  /* 0x0000044000007802 */ /* 0x000fce0000000f00 */
[----:B------:R-:W-:Y:S05]  /*0430*/  CALL.REL.NOINC `($__internal_0_$__cuda_sm20_div_rn_f64_full) ;  /* 0x0000000000407944 */ /* 0x000fea0003c00000 */
[----:B------:R-:W-:Y:S02]  /*0440*/  IMAD.MOV.U32 R2, RZ, RZ, R18 ;  /* 0x000000ffff027224 */ /* 0x000fe400078e0012 */
[----:B------:R-:W-:-:S07]  /*0450*/  IMAD.MOV.U32 R3, RZ, RZ, R19 ;  /* 0x000000ffff037224 */ /* 0x000fce00078e0013 */
.L_x_1:
[----:B------:R-:W-:Y:S05]  /*0460*/  BSYNC.RECONVERGENT B0 ;  /* 0x0000000000007941 */ /* 0x000fea0003800200 */
.L_x_0:
[----:B------:R-:W0:Y:S01]  /*0470*/  LDCU.64 UR6, c[0x0][0x3d8] ;  /* 0x00007b00ff0677ac */ /* 0x000e220008000a00 */
[----:B------:R-:W1:Y:S01]  /*0480*/  LDCU.64 UR4, c[0x0][0x3c0] ;  /* 0x00007800ff0477ac */ /* 0x000e620008000a00 */
[----:B------:R-:W2:Y:S01]  /*0490*/  LDCU.64 UR12, c[0x0][0x3a8] ;  /* 0x00007500ff0c77ac */ /* 0x000ea20008000a00 */
[----:B------:R-:W3:Y:S01]  /*04a0*/  LDCU.64 UR10, c[0x0][0x3b0] ;  /* 0x00007600ff0a77ac */ /* 0x000ee20008000a00 */
[----:B0-----:R-:W-:Y:S02]  /*04b0*/  DADD R10, R4, -UR6 ;  /* 0x80000006040a7e29 */ /* 0x001fe40008000000 */
[----:B-1----:R-:W-:Y:S02]  /*04c0*/  DADD R2, R2, UR4 ;  /* 0x0000000402027e29 */ /* 0x002fe40008000000 */
[----:B--2---:R-:W-:-:S04]  /*04d0*/  DMUL R4, R4, UR12 ;  /* 0x0000000c04047c28 */ /* 0x004fc80008000000 */
[----:B------:R-:W-:Y:S02]  /*04e0*/  DADD R10, R10, -1 ;  /* 0xbff000000a0a7429 */ /* 0x000fe40000000000 */
[----:B---3--:R-:W-:-:S06]  /*04f0*/  DMUL R2, R2, UR10 ;  /* 0x0000000a02027c28 */ /* 0x008fcc0008000000 */
[----:B------:R-:W-:-:S08]  /*0500*/  DFMA R4, -R4, R10, -R6 ;  /* 0x0000000a0404722b */ /* 0x000fd00000000906 */
[----:B------:R-:W-:-:S07]  /*0510*/  DFMA R2, R2, R4, R6 ;  /* 0x000000040202722b */ /* 0x000fce0000000006 */
[----:B------:R-:W-:Y:S01]  /*0520*/  STG.E.64 desc[UR8][R8.64], R2 ;  /* 0x0000000208007986 */ /* 0x000fe2000c101b08 */
[----:B------:R-:W-:Y:S05]  /*0530*/  EXIT ;  /* 0x000000000000794d */ /* 0x000fea0003800000 */
        .weak           $__internal_0_$__cuda_sm20_div_rn_f64_full
        .type           $__internal_0_$__cuda_sm20_div_rn_f64_full,@function
        .size           $__internal_0_$__cuda_sm20_div_rn_f64_full,(.L_x_11 - $__internal_0_$__cuda_sm20_div_rn_f64_full)
$__internal_0_$__cuda_sm20_div_rn_f64_full:
[C---:B------:R-:W-:Y:S01]  /*0540*/  FSETP.GEU.AND P0, PT, |R15|.reuse, 1.469367938527859385e-39, PT ;  /* 0x001000000f00780b */ /* 0x040fe20003f0e200 */
[--C-:B------:R-:W-:Y:S01]  /*0550*/  IMAD.MOV.U32 R10, RZ, RZ, R14.reuse ;  /* 0x000000ffff0a7224 */ /* 0x100fe200078e000e */
[C---:B------:R-:W-:Y:S01]  /*0560*/  LOP3.LUT R2, R15.reuse, 0x800fffff, RZ, 0xc0, !PT ;  /* 0x800fffff0f027812 */ /* 0x040fe200078ec0ff */
[----:B------:R-:W-:Y:S01]  /*0570*/  IMAD.MOV.U32 R11, RZ, RZ, R15 ;  /* 0x000000ffff0b7224 */ /* 0x000fe200078e000f */
[----:B------:R-:W-:Y:S01]  /*0580*/  LOP3.LUT R23, R15, 0x7ff00000, RZ, 0xc0, !PT ;  /* 0x7ff000000f177812 */ /* 0x000fe200078ec0ff */
[----:B------:R-:W-:Y:S01]  /*0590*/  IMAD.MOV.U32 R13, RZ, RZ, R17 ;  /* 0x000000ffff0d7224 */ /* 0x000fe200078e0011 */
[----:B------:R-:W-:Y:S01]  /*05a0*/  LOP3.LUT R3, R2, 0x3ff00000, RZ, 0xfc, !PT ;  /* 0x3ff0000002037812 */ /* 0x000fe200078efcff */
[----:B------:R-:W-:Y:S01]  /*05b0*/  IMAD.MOV.U32 R2, RZ, RZ, R14 ;  /* 0x000000ffff027224 */ /* 0x000fe200078e000e */
[----:B------:R-:W-:Y:S01]  /*05c0*/  BSSY.RECONVERGENT B1, `(.L_x_2) ;  /* 0x0000053000017945 */ /* 0x000fe20003800200 */
[----:B------:R-:W-:Y:S01]  /*05d0*/  IMAD.MOV.U32 R18, RZ, RZ, 0x1 ;  /* 0x00000001ff127424 */ /* 0x000fe200078e00ff */
[C---:B------:R-:W-:Y:S01]  /*05e0*/  FSETP.GEU.AND P2, PT, |R13|.reuse, 1.469367938527859385e-39, PT ;  /* 0x001000000d00780b */ /* 0x040fe20003f4e200 */
[----:B------:R-:W-:Y:S01]  /*05f0*/  IMAD.MOV.U32 R12, RZ, RZ, R16 ;  /* 0x000000ffff0c7224 */ /* 0x000fe200078e0010 */
[----:B------:R-:W-:Y:S01]  /*0600*/  LOP3.LUT R20, R13, 0x7ff00000, RZ, 0xc0, !PT ;  /* 0x7ff000000d147812 */ /* 0x000fe200078ec0ff */
[----:B------:R-:W-:-:S02]  /*0610*/  @!P0 DMUL R2, R10, 8.98846567431157953865e+307 ;  /* 0x7fe000000a028828 */ /* 0x000fc40000000000 */
[----:B------:R-:W-:Y:S01]  /*0620*/  IMAD.MOV.U32 R14, RZ, RZ, R12 ;  /* 0x000000ffff0e7224 */ /* 0x000fe200078e000c */
[----:B------:R-:W-:Y:S01]  /*0630*/  ISETP.GE.U32.AND P1, PT, R20, R23, PT ;  /* 0x000000171400720c */ /* 0x000fe20003f26070 */
[----:B------:R-:W-:Y:S02]  /*0640*/  IMAD.MOV.U32 R22, RZ, RZ, R20 ;  /* 0x000000ffff167224 */ /* 0x000fe400078e0014 */
[----:B------:R-:W0:Y:S04]  /*0650*/  MUFU.RCP64H R19, R3 ;  /* 0x0000000300137308 */ /* 0x000e280000001800 */
[----:B------:R-:W-:Y:S02]  /*0660*/  @!P2 LOP3.LUT R21, R11, 0x7ff00000, RZ, 0xc0, !PT ;  /* 0x7ff000000b15a812 */ /* 0x000fe400078ec0ff */
[----:B------:R-:W-:-:S02]  /*0670*/  @!P0 LOP3.LUT R23, R3, 0x7ff00000, RZ, 0xc0, !PT ;  /* 0x7ff0000003178812 */ /* 0x000fc400078ec0ff */
[----:B------:R-:W-:Y:S01]  /*0680*/  @!P2 ISETP.GE.U32.AND P3, PT, R20, R21, PT ;  /* 0x000000151400a20c */ /* 0x000fe20003f66070 */
[----:B------:R-:W-:-:S05]  /*0690*/  IMAD.MOV.U32 R21, RZ, RZ, 0x1ca00000 ;  /* 0x1ca00000ff157424 */ /* 0x000fca00078e00ff */
[----:B------:R-:W-:Y:S01]  /*06a0*/  SEL R15, R21, 0x63400000, !P1 ;  /* 0x63400000150f7807 */ /* 0x000fe20004800000 */
[----:B0-----:R-:W-:-:S03]  /*06b0*/  DFMA R16, R18, -R2, 1 ;  /* 0x3ff000001210742b */ /* 0x001fc60000000802 */
[----:B------:R-:W-:-:S05]  /*06c0*/  LOP3.LUT R15, R15, 0x800fffff, R13, 0xf8, !PT ;  /* 0x800fffff0f0f7812 */ /* 0x000fca00078ef80d */
[----:B------:R-:W-:-:S08]  /*06d0*/  DFMA R16, R16, R16, R16 ;  /* 0x000000101010722b */ /* 0x000fd00000000010 */
[----:B------:R-:W-:Y:S01]  /*06e0*/  DFMA R16, R18, R16, R18 ;  /* 0x000000101210722b */ /* 0x000fe20000000012 */
[----:B------:R-:W-:-:S04]  /*06f0*/  @!P2 SEL R19, R21, 0x63400000, !P3 ;  /* 0x634000001513a807 */ /* 0x000fc80005800000 */
[----:B------:R-:W-:-:S03]  /*0700*/  @!P2 LOP3.LUT R24, R19, 0x80000000, R13, 0xf8, !PT ;  /* 0x800000001318a812 */ /* 0x000fc600078ef80d */
[----:B------:R-:W-:Y:S01]  /*0710*/  DFMA R18, R16, -R2, 1 ;  /* 0x3ff000001012742b */ /* 0x000fe20000000802 */
[----:B------:R-:W-:Y:S01]  /*0720*/  @!P2 LOP3.LUT R25, R24, 0x100000, RZ, 0xfc, !PT ;  /* 0x001000001819a812 */ /* 0x000fe200078efcff */
[----:B------:R-:W-:-:S06]  /*0730*/  @!P2 IMAD.MOV.U32 R24, RZ, RZ, RZ ;  /* 0x000000ffff18a224 */ /* 0x000fcc00078e00ff */
[----:B------:R-:W-:Y:S02]  /*0740*/  DFMA R16, R16, R18, R16 ;  /* 0x000000121010722b */ /* 0x000fe40000000010 */
[----:B------:R-:W-:-:S08]  /*0750*/  @!P2 DFMA R14, R14, 2, -R24 ;  /* 0x400000000e0ea82b */ /* 0x000fd00000000818 */
[----:B------:R-:W-:Y:S02]  /*0760*/  DMUL R18, R16, R14 ;  /* 0x0000000e10127228 */ /* 0x000fe40000000000 */
[----:B------:R-:W-:-:S05]  /*0770*/  @!P2 LOP3.LUT R22, R15, 0x7ff00000, RZ, 0xc0, !PT ;  /* 0x7ff000000f16a812 */ /* 0x000fca00078ec0ff */
[----:B------:R-:W-:Y:S01]  /*0780*/  VIADD R26, R22, 0xffffffff ;  /* 0xffffffff161a7836 */ /* 0x000fe20000000000 */
[----:B------:R-:W-:-:S04]  /*0790*/  DFMA R24, R18, -R2, R14 ;  /* 0x800000021218722b */ /* 0x000fc8000000000e */
[----:B------:R-:W-:Y:S01]  /*07a0*/  ISETP.GT.U32.AND P0, PT, R26, 0x7feffffe, PT ;  /* 0x7feffffe1a00780c */ /* 0x000fe20003f04070 */
[----:B------:R-:W-:-:S03]  /*07b0*/  VIADD R26, R23, 0xffffffff ;  /* 0xffffffff171a7836 */ /* 0x000fc60000000000 */
[----:B------:R-:W-:Y:S02]  /*07c0*/  DFMA R16, R16, R24, R18 ;  /* 0x000000181010722b */ /* 0x000fe40000000012 */
[----:B------:R-:W-:-:S13]  /*07d0*/  ISETP.GT.U32.OR P0, PT, R26, 0x7feffffe, P0 ;  /* 0x7feffffe1a00780c */ /* 0x000fda0000704470 */
[----:B------:R-:W-:Y:S05]  /*07e0*/  @P0 BRA `(.L_x_3) ;  /* 0x00000000006c0947 */ /* 0x000fea0003800000 */
[----:B------:R-:W-:-:S04]  /*07f0*/  LOP3.LUT R13, R11, 0x7ff00000, RZ, 0xc0, !PT ;  /* 0x7ff000000b0d7812 */ /* 0x000fc800078ec0ff */
[CC--:B------:R-:W-:Y:S02]  /*0800*/  VIADDMNMX R12, R20.reuse, -R13.reuse, 0xb9600000, !PT ;  /* 0xb9600000140c7446 */ /* 0x0c0fe4000780090d */
[----:B------:R-:W-:Y:S01]  /*0810*/  ISETP.GE.U32.AND P0, PT, R20, R13, PT ;  /* 0x0000000d1400720c */ /* 0x000fe20003f06070 */
[----:B------:R-:W-:Y:S01]  /*0820*/  IMAD.MOV.U32 R20, RZ, RZ, RZ ;  /* 0x000000ffff147224 */ /* 0x000fe200078e00ff */
[----:B------:R-:W-:Y:S02]  /*0830*/  VIMNMX R12, PT, PT, R12, 0x46a00000, PT ;  /* 0x46a000000c0c7848 */ /* 0x000fe40003fe0100 */
[----:B------:R-:W-:-:S05]  /*0840*/  SEL R21, R21, 0x63400000, !P0 ;  /* 0x6340000015157807 */ /* 0x000fca0004000000 */
[----:B------:R-:W-:-:S04]  /*0850*/  IMAD.IADD R12, R12, 0x1, -R21 ;  /* 0x000000010c0c7824 */ /* 0x000fc800078e0a15 */
[----:B------:R-:W-:-:S06]  /*0860*/  VIADD R21, R12, 0x7fe00000 ;  /* 0x7fe000000c157836 */ /* 0x000fcc0000000000 */
[----:B------:R-:W-:-:S10]  /*0870*/  DMUL R18, R16, R20 ;  /* 0x0000001410127228 */ /* 0x000fd40000000000 */
[----:B------:R-:W-:-:S13]  /*0880*/  FSETP.GTU.AND P0, PT, |R19|, 1.469367938527859385e-39, PT ;  /* 0x001000001300780b */ /* 0x000fda0003f0c200 */
[----:B------:R-:W-:Y:S05]  /*0890*/  @P0 BRA `(.L_x_4) ;  /* 0x0000000000940947 */ /* 0x000fea0003800000 */
[----:B------:R-:W-:Y:S01]  /*08a0*/  DFMA R2, R16, -R2, R14 ;  /* 0x800000021002722b */ /* 0x000fe2000000000e */
[----:B------:R-:W-:-:S09]  /*08b0*/  IMAD.MOV.U32 R20, RZ, RZ, RZ ;  /* 0x000000ffff147224 */ /* 0x000fd200078e00ff */
[C---:B------:R-:W-:Y:S02]  /*08c0*/  FSETP.NEU.AND P0, PT, R3.reuse, RZ, PT ;  /* 0x000000ff0300720b */ /* 0x040fe40003f0d000 */
[----:B------:R-:W-:-:S04]  /*08d0*/  LOP3.LUT R11, R3, 0x80000000, R11, 0x48, !PT ;  /* 0x80000000030b7812 */ /* 0x000fc800078e480b */
[----:B------:R-:W-:-:S07]  /*08e0*/  LOP3.LUT R21, R11, R21, RZ, 0xfc, !PT ;  /* 0x000000150b157212 */ /* 0x000fce00078efcff */
[----:B------:R-:W-:Y:S05]  /*08f0*/  @!P0 BRA `(.L_x_4) ;  /* 0x00000000007c8947 */ /* 0x000fea0003800000 */
[----:B------:R-:W-:Y:S02]  /*0900*/  IMAD.MOV R3, RZ, RZ, -R12 ;  /* 0x000000ffff037224 */ /* 0x000fe400078e0a0c */
[----:B------:R-:W-:-:S06]  /*0910*/  IMAD.MOV.U32 R2, RZ, RZ, RZ ;  /* 0x000000ffff027224 */ /* 0x000fcc00078e00ff */
[----:B------:R-:W-:Y:S02]  /*0920*/  DFMA R2, R18, -R2, R16 ;  /* 0x800000021202722b */ /* 0x000fe40000000010 */
[----:B------:R-:W-:-:S04]  /*0930*/  DMUL.RP R16, R16, R20 ;  /* 0x0000001410107228 */ /* 0x000fc80000008000 */
[----:B------:R-:W-:-:S04]  /*0940*/  IADD3 R2, PT, PT, -R12, -0x43300000, RZ ;  /* 0xbcd000000c027810 */ /* 0x000fc80007ffe1ff */
[----:B------:R-:W-:Y:S02]  /*0950*/  FSETP.NEU.AND P0, PT, |R3|, R2, PT ;  /* 0x000000020300720b */ /* 0x000fe40003f0d200 */
[----:B------:R-:W-:Y:S02]  /*0960*/  LOP3.LUT R11, R17, R11, RZ, 0x3c, !PT ;  /* 0x0000000b110b7212 */ /* 0x000fe400078e3cff */
[----:B------:R-:W-:Y:S02]  /*0970*/  FSEL R18, R16, R18, !P0 ;  /* 0x0000001210127208 */ /* 0x000fe40004000000 */
[----:B------:R-:W-:Y:S01]  /*0980*/  FSEL R19, R11, R19, !P0 ;  /* 0x000000130b137208 */ /* 0x000fe20004000000 */
[----:B------:R-:W-:Y:S06]  /*0990*/  BRA `(.L_x_4) ;  /* 0x0000000000547947 */ /* 0x000fec0003800000 */
.L_x_3:
[----:B------:R-:W-:-:S14]  /*09a0*/  DSETP.NAN.AND P0, PT, R12, R12, PT ;  /* 0x0000000c0c00722a */ /* 0x000fdc0003f08000 */
[----:B------:R-:W-:Y:S05]  /*09b0*/  @P0 BRA `(.L_x_5) ;  /* 0x0000000000440947 */ /* 0x000fea0003800000 */
[----:B------:R-:W-:-:S14]  /*09c0*/  DSETP.NAN.AND P0, PT, R10, R10, PT ;  /* 0x0000000a0a00722a */ /* 0x000fdc0003f08000 */
[----:B------:R-:W-:Y:S05]  /*09d0*/  @P0 BRA `(.L_x_6) ;  /* 0x0000000000300947 */ /* 0x000fea0003800000 */
[----:B------:R-:W-:Y:S01]  /*09e0*/  ISETP.NE.AND P0, PT, R22, R23, PT ;  /* 0x000000171600720c */ /* 0x000fe20003f05270 */
[----:B------:R-:W-:Y:S02]  /*09f0*/  IMAD.MOV.U32 R18, RZ, RZ, 0x0 ;  /* 0x00000000ff127424 */ /* 0x000fe400078e00ff */
[----:B------:R-:W-:-:S10]  /*0a00*/  IMAD.MOV.U32 R19, RZ, RZ, -0x80000 ;  /* 0xfff80000ff137424 */ /* 0x000fd400078e00ff */
[----:B------:R-:W-:Y:S05]  /*0a10*/  @!P0 BRA `(.L_x_4) ;  /* 0x0000000000348947 */ /* 0x000fea0003800000 */
[----:B------:R-:W-:Y:S02]  /*0a20*/  ISETP.NE.AND P0, PT, R22, 0x7ff00000, PT ;  /* 0x7ff000001600780c */ /* 0x000fe40003f05270 */
[----:B------:R-:W-:Y:S02]  /*0a30*/  LOP3.LUT R19, R13, 0x80000000, R11, 0x48, !PT ;  /* 0x800000000d137812 */ /* 0x000fe400078e480b */
[----:B------:R-:W-:-:S13]  /*0a40*/  ISETP.EQ.OR P0, PT, R23, RZ, !P0 ;  /* 0x000000ff1700720c */ /* 0x000fda0004702670 */
[----:B------:R-:W-:Y:S01]  /*0a50*/  @P0 LOP3.LUT R2, R19, 0x7ff00000, RZ, 0xfc, !PT ;  /* 0x7ff0000013020812 */ /* 0x000fe200078efcff */
[----:B------:R-:W-:Y:S02]  /*0a60*/  @!P0 IMAD.MOV.U32 R18, RZ, RZ, RZ ;  /* 0x000000ffff128224 */ /* 0x000fe400078e00ff */
[----:B------:R-:W-:Y:S02]  /*0a70*/  @P0 IMAD.MOV.U32 R18, RZ, RZ, RZ ;  /* 0x000000ffff120224 */ /* 0x000fe400078e00ff */
[----:B------:R-:W-:Y:S01]  /*0a80*/  @P0 IMAD.MOV.U32 R19, RZ, RZ, R2 ;  /* 0x000000ffff130224 */ /* 0x000fe200078e0002 */
[----:B------:R-:W-:Y:S06]  /*0a90*/  BRA `(.L_x_4) ;  /* 0x0000000000147947 */ /* 0x000fec0003800000 */
.L_x_6:
[----:B------:R-:W-:Y:S01]  /*0aa0*/  LOP3.LUT R19, R11, 0x80000, RZ, 0xfc, !PT ;  /* 0x000800000b137812 */ /* 0x000fe200078efcff */
[----:B------:R-:W-:Y:S01]  /*0ab0*/  IMAD.MOV.U32 R18, RZ, RZ, R10 ;  /* 0x000000ffff127224 */ /* 0x000fe200078e000a */
[----:B------:R-:W-:Y:S06]  /*0ac0*/  BRA `(.L_x_4) ;  /* 0x0000000000087947 */ /* 0x000fec0003800000 */
.L_x_5:
[----:B------:R-:W-:Y:S01]  /*0ad0*/  LOP3.LUT R19, R13, 0x80000, RZ, 0xfc, !PT ;  /* 0x000800000d137812 */ /* 0x000fe200078efcff */
[----:B------:R-:W-:-:S07]  /*0ae0*/  IMAD.MOV.U32 R18, RZ, RZ, R12 ;  /* 0x000000ffff127224 */ /* 0x000fce00078e000c */
.L_x_4:
[----:B------:R-:W-:Y:S05]  /*0af0*/  BSYNC.RECONVERGENT B1 ;  /* 0x0000000000017941 */ /* 0x000fea0003800200 */
.L_x_2:
[----:B------:R-:W-:Y:S02]  /*0b00*/  IMAD.MOV.U32 R2, RZ, RZ, R0 ;  /* 0x000000ffff027224 */ /* 0x000fe400078e0000 */
[----:B------:R-:W-:-:S04]  /*0b10*/  IMAD.MOV.U32 R3, RZ, RZ, 0x0 ;  /* 0x00000000ff037424 */ /* 0x000fc800078e00ff */
[----:B------:R-:W-:Y:S05]  /*0b20*/  RET.REL.NODEC R2 `(_Z8simulatePdS_S_diiddddddd) ;  /* 0xfffffff402347950 */ /* 0x000fea0003c3ffff */
.L_x_7:
[----:B------:R-:W-:-:S00]  /*0b30*/  BRA `(.L_x_7) ;  /* 0xfffffffc00fc7947 */ /* 0x000fc0000383ffff */
[----:B------:R-:W-:-:S00]  /*0b40*/  NOP ;  /* 0x0000000000007918 */ /* 0x000fc00000000000 */
        /* <DEDUP_REMOVED lines=11> */
.L_x_11:


//--------------------- .text._Z17mirror_boundariesPdii --------------------------
	.section	.text._Z17mirror_boundariesPdii,"ax",@progbits
	.align	128
        .global         _Z17mirror_boundariesPdii
        .type           _Z17mirror_boundariesPdii,@function
        .size           _Z17mirror_boundariesPdii,(.L_x_13 - _Z17mirror_boundariesPdii)
        .other          _Z17mirror_boundariesPdii,@"STO_CUDA_ENTRY STV_DEFAULT"
_Z17mirror_boundariesPdii:
.text._Z17mirror_boundariesPdii:
[----:B------:R-:W-:Y:S01]  /*0000*/  LDC R1, c[0x0][0x37c] ;  /* 0x0000df00ff017b82 */ /* 0x000fe20000000800 */
[----:B------:R-:W0:Y:S07]  /*0010*/  S2R R2, SR_TID.X ;  /* 0x0000000000027919 */ /* 0x000e2e0000002100 */
[----:B------:R-:W1:Y:S01]  /*0020*/  LDC R5, c[0x0][0x364] ;  /* 0x0000d900ff057b82 */ /* 0x000e620000000800 */
[----:B------:R-:W2:Y:S01]  /*0030*/  LDCU.64 UR6, c[0x0][0x358] ;  /* 0x00006b00ff0677ac */ /* 0x000ea20008000a00 */
[----:B------:R-:W-:Y:S01]  /*0040*/  BSSY.RECONVERGENT B0, `(.L_x_8) ;  /* 0x0000014000007945 */ /* 0x000fe20003800200 */
[----:B------:R-:W1:Y:S05]  /*0050*/  S2R R0, SR_TID.Y ;  /* 0x0000000000007919 */ /* 0x000e6a0000002200 */
[----:B------:R-:W0:Y:S08]  /*0060*/  S2UR UR5, SR_CTAID.X ;  /* 0x00000000000579c3 */ /* 0x000e300000002500 */
[----:B------:R-:W0:Y:S08]  /*0070*/  LDC R11, c[0x0][0x360] ;  /* 0x0000d800ff0b7b82 */ /* 0x000e300000000800 */
[----:B------:R-:W1:Y:S08]  /*0080*/  S2UR UR4, SR_CTAID.Y ;  /* 0x00000000000479c3 */ /* 0x000e700000002600 */
[----:B------:R-:W3:Y:S01]  /*0090*/  LDC R7, c[0x0][0x388] ;  /* 0x0000e200ff077b82 */ /* 0x000ee20000000800 */
[----:B0-----:R-:W-:-:S05]  /*00a0*/  IMAD R11, R11, UR5, R2 ;  /* 0x000000050b0b7c24 */ /* 0x001fca000f8e0202 */
[----:B------:R-:W-:Y:S01]  /*00b0*/  ISETP.NE.AND P0, PT, R11, RZ, PT ;  /* 0x000000ff0b00720c */ /* 0x000fe20003f05270 */
[----:B-1----:R-:W-:-:S05]  /*00c0*/  IMAD R5, R5, UR4, R0 ;  /* 0x0000000405057c24 */ /* 0x002fca000f8e0200 */
[----:B------:R-:W-:Y:S02]  /*00d0*/  ISETP.NE.AND P1, PT, R5, RZ, PT ;  /* 0x000000ff0500720c */ /* 0x000fe40003f25270 */
[----:B---3--:R-:W-:-:S05]  /*00e0*/  IADD3 R0, PT, PT, R7, 0x2, RZ ;  /* 0x0000000207007810 */ /* 0x008fca0007ffe0ff */
[----:B--2---:R-:W-:Y:S06]  /*00f0*/  @P0 BRA `(.L_x_9) ;  /* 0x0000000000200947 */ /* 0x004fec0003800000 */
[----:B------:R-:W0:Y:S01]  /*0100*/  LDC.64 R2, c[0x0][0x380] ;  /* 0x0000e000ff027b82 */ /* 0x000e220000000a00 */
[----:B------:R-:W-:-:S04]  /*0110*/  IMAD R5, R5, R0, R0 ;  /* 0x0000000005057224 */ /* 0x000fc800078e0200 */
[----:B0-----:R-:W-:-:S05]  /*0120*/  IMAD.WIDE R2, R5, 0x8, R2 ;  /* 0x0000000805027825 */ /* 0x001fca00078e0202 */
[----:B------:R-:W2:Y:S01]  /*0130*/  LDG.E.64 R4, desc[UR6][R2.64+0x10] ;  /* 0x0000100602047981 */ /* 0x000ea2000c1e1b00 */
[----:B------:R-:W-:-:S03]  /*0140*/  IMAD.WIDE R6, R7, 0x8, R2 ;  /* 0x0000000807067825 */ /* 0x000fc600078e0202 */
[----:B--2---:R0:W-:Y:S04]  /*0150*/  STG.E.64 desc[UR6][R2.64], R4 ;  /* 0x0000000402007986 */ /* 0x0041e8000c101b06 */
[----:B------:R-:W2:Y:S04]  /*0160*/  LDG.E.64 R8, desc[UR6][R6.64+-0x8] ;  /* 0xfffff80606087981 */ /* 0x000ea8000c1e1b00 */
[----:B--2---:R0:W-:Y:S02]  /*0170*/  STG.E.64 desc[UR6][R6.64+0x8], R8 ;  /* 0x0000080806007986 */ /* 0x0041e4000c101b06 */
.L_x_9:
[----:B------:R-:W-:Y:S05]  /*0180*/  BSYNC.RECONVERGENT B0 ;  /* 0x0000000000007941 */ /* 0x000fea0003800200 */
.L_x_8:
[----:B------:R-:W-:Y:S05]  /*0190*/  @P1 EXIT ;  /* 0x000000000000194d */ /* 0x000fea0003800000 */
[----:B0-----:R-:W0:Y:S01]  /*01a0*/  LDC.64 R8, c[0x0][0x380] ;  /* 0x0000e000ff087b82 */ /* 0x001e220000000a00 */
[----:B------:R-:W-:Y:S01]  /*01b0*/  IADD3 R5, PT, PT, R11, 0x1, RZ ;  /* 0x000000010b057810 */ /* 0x000fe20007ffe0ff */
[----:B------:R-:W1:Y:S03]  /*01c0*/  LDCU UR4, c[0x0][0x38c] ;  /* 0x00007180ff0477ac */ /* 0x000e660008000800 */
[----:B------:R-:W-:-:S05]  /*01d0*/  LEA R3, R0, R5, 0x1 ;  /* 0x0000000500037211 */ /* 0x000fca00078e08ff */
[----:B0-----:R-:W-:-:S06]  /*01e0*/  IMAD.WIDE R2, R3, 0x8, R8 ;  /* 0x0000000803027825 */ /* 0x001fcc00078e0208 */
[----:B------:R-:W2:Y:S01]  /*01f0*/  LDG.E.64 R2, desc[UR6][R2.64] ;  /* 0x0000000602027981 */ /* 0x000ea2000c1e1b00 */
[----:B-1----:R-:W-:-:S06]  /*0200*/  UIADD3 UR4, UPT, UPT, UR4, -0x1, URZ ;  /* 0xffffffff04047890 */ /* 0x002fcc000fffe0ff */
[----:B------:R-:W-:Y:S02]  /*0210*/  IMAD R13, R0, UR4, R5 ;  /* 0x00000004000d7c24 */ /* 0x000fe4000f8e0205 */
[----:B------:R-:W-:-:S04]  /*0220*/  IMAD.WIDE R4, R11, 0x8, R8 ;  /* 0x000000080b047825 */ /* 0x000fc800078e0208 */
[----:B------:R-:W-:Y:S01]  /*0230*/  IMAD.WIDE R6, R13, 0x8, R8 ;  /* 0x000000080d067825 */ /* 0x000fe200078e0208 */
[----:B--2---:R-:W-:Y:S05]  /*0240*/  STG.E.64 desc[UR6][R4.64+0x8], R2 ;  /* 0x0000080204007986 */ /* 0x004fea000c101b06 */
[----:B------:R-:W2:Y:S01]  /*0250*/  LDG.E.64 R6, desc[UR6][R6.64] ;  /* 0x0000000606067981 */ /* 0x000ea2000c1e1b00 */
[----:B------:R-:W-:-:S05]  /*0260*/  LEA R13, R0, R13, 0x1 ;  /* 0x0000000d000d7211 */ /* 0x000fca00078e08ff */
[----:B------:R-:W-:-:S05]  /*0270*/  IMAD.WIDE R8, R13, 0x8, R8 ;  /* 0x000000080d087825 */ /* 0x000fca00078e0208 */
[----:B--2---:R-:W-:Y:S01]  /*0280*/  STG.E.64 desc[UR6][R8.64], R6 ;  /* 0x0000000608007986 */ /* 0x004fe2000c101b06 */
[----:B------:R-:W-:Y:S05]  /*0290*/  EXIT ;  /* 0x000000000000794d */ /* 0x000fea0003800000 */
.L_x_10:
        /* <DEDUP_REMOVED lines=14> */
.L_x_13:


//--------------------- .nv.shared._Z8simulatePdS_S_diiddddddd --------------------------
	.section	.nv.shared._Z8simulatePdS_S_diiddddddd,"aw",@nobits
	.sectionflags	@""
	.align	8
.nv.shared._Z8simulatePdS_S_diiddddddd:
	.zero		17408


//--------------------- .nv.shared.reserved.0     --------------------------
	.section	.nv.shared.reserved.0,"aw",@nobits
	.weak		__nv_reservedSMEM_offset_0_alias
	.size		__nv_reservedSMEM_offset_0_alias, 0, 64
	.other		__nv_reservedSMEM_offset_0_alias,@"STO_CUDA_RESERVED_SHARED STV_DEFAULT"
__nv_reservedSMEM_offset_0_alias:
	.zero		0
	.zero		64


//--------------------- .nv.constant0._Z8simulatePdS_S_diiddddddd --------------------------
	.section	.nv.constant0._Z8simulatePdS_S_diiddddddd,"a",@progbits
	.sectionflags	@""
	.align	4
.nv.constant0._Z8simulatePdS_S_diiddddddd:
	.zero		992


//--------------------- .nv.constant0._Z17mirror_boundariesPdii --------------------------
	.section	.nv.constant0._Z17mirror_boundariesPdii,"a",@progbits
	.sectionflags	@""
	.align	4
.nv.constant0._Z17mirror_boundariesPdii:
	.zero		912


//--------------------- SYMBOLS --------------------------

	.type		.nv.reservedSmem.offset0,@object
	.size		.nv.reservedSmem.offset0,0x4
	.type		.nv.reservedSmem.cap,@object
	.size		.nv.reservedSmem.cap,0x4
